//
// Generated by NVIDIA NVVM Compiler
//
// Compiler Build ID: CL-36424714
// Cuda compilation tools, release 13.0, V13.0.88
// Based on NVVM 20.0.0
//

.version 9.0
.target sm_100
.address_size 64

	// .globl	mul_strided_double

.visible .entry mul_strided_double(
	.param .u32 mul_strided_double_param_0,
	.param .u64 .ptr .align 1 mul_strided_double_param_1,
	.param .u64 .ptr .align 1 mul_strided_double_param_2,
	.param .u32 mul_strided_double_param_3,
	.param .u32 mul_strided_double_param_4
)
{
	.reg .pred 	%p<10>;
	.reg .b32 	%r<14>;
	.reg .b64 	%rd<9>;
	.reg .b64 	%fd<4>;

	ld.param.u32 	%r3, [mul_strided_double_param_0];
	ld.param.u64 	%rd1, [mul_strided_double_param_1];
	ld.param.u64 	%rd2, [mul_strided_double_param_2];
	ld.param.u32 	%r4, [mul_strided_double_param_3];
	ld.param.u32 	%r5, [mul_strided_double_param_4];
	mov.u32 	%r6, %ntid.x;
	mov.u32 	%r7, %ctaid.x;
	mov.u32 	%r8, %tid.x;
	mad.lo.s32 	%r1, %r6, %r7, %r8;
	mov.u32 	%r9, %ntid.y;
	mov.u32 	%r10, %ctaid.y;
	mov.u32 	%r11, %tid.y;
	mad.lo.s32 	%r2, %r9, %r10, %r11;
	setp.ge.s32 	%p4, %r1, %r3;
	mov.pred 	%p9, 0;
	@%p4 bra 	$L__BB0_2;
	rem.s32 	%r12, %r1, %r4;
	setp.eq.s32 	%p9, %r12, 0;
$L__BB0_2:
	setp.ge.s32 	%p5, %r2, %r3;
	not.pred 	%p6, %p9;
	or.pred  	%p7, %p6, %p5;
	@%p7 bra 	$L__BB0_5;
	rem.s32 	%r13, %r2, %r5;
	setp.ne.s32 	%p8, %r13, 0;
	@%p8 bra 	$L__BB0_5;
	cvta.to.global.u64 	%rd3, %rd1;
	mul.wide.s32 	%rd4, %r1, 8;
	add.s64 	%rd5, %rd3, %rd4;
	ld.global.f64 	%fd1, [%rd5];
	cvta.to.global.u64 	%rd6, %rd2;
	mul.wide.u32 	%rd7, %r2, 8;
	add.s64 	%rd8, %rd6, %rd7;
	ld.global.f64 	%fd2, [%rd8];
	mul.f64 	%fd3, %fd1, %fd2;
	st.global.f64 	[%rd8], %fd3;
$L__BB0_5:
	ret;

}


// ===== COMPILED SASS (sm_100) =====

	.target	sm_100

	.elftype	@"ET_EXEC"


//--------------------- .note.nv.tkinfo           --------------------------
	.section	.note.nv.tkinfo,"",@"SHT_NOTE"
	.sectionflags	@"SHF_NOTE_NV_TKINFO"
	.tkinfo
        /*0018*/ 	.word	0x00000002
        /*0030*/ 	.string	""
        /*0030*/ 	.string	"ptxas"
        /*0030*/ 	.string	"Cuda compilation tools, release 13.0, V13.0.88"
        /*0030*/ 	.string	"Build cuda_13.0.r13.0/compiler.36424714_0"
        /*0030*/ 	.string	"-arch sm_100 -m 64 "



//--------------------- .note.nv.cuinfo           --------------------------
	.section	.note.nv.cuinfo,"",@"SHT_NOTE"
	.sectionflags	@"SHF_NOTE_NV_CUINFO"
        /*0018*/ 	.short	0x0002
        /*001a*/ 	.short	0x0064
        /*001c*/ 	.short	0x0082
	.zero		2


//--------------------- .nv.info                  --------------------------
	.section	.nv.info,"",@"SHT_CUDA_INFO"
	.align	4


	//----- nvinfo : EIATTR_REGCOUNT
	.align		4
        /*0000*/ 	.byte	0x04, 0x2f
        /*0002*/ 	.short	(.L_1 - .L_0)
	.align		4
.L_0:
        /*0004*/ 	.word	index@(mul_strided_double)
        /*0008*/ 	.word	0x0000000c


	//----- nvinfo : EIATTR_FRAME_SIZE
	.align		4
.L_1:
        /*000c*/ 	.byte	0x04, 0x11
        /*000e*/ 	.short	(.L_3 - .L_2)
	.align		4
.L_2:
        /*0010*/ 	.word	index@(mul_strided_double)
        /*0014*/ 	.word	0x00000000


	//----- nvinfo : EIATTR_MIN_STACK_SIZE
	.align		4
.L_3:
        /*0018*/ 	.byte	0x04, 0x12
        /*001a*/ 	.short	(.L_5 - .L_4)
	.align		4
.L_4:
        /*001c*/ 	.word	index@(mul_strided_double)
        /*0020*/ 	.word	0x00000000
.L_5:


//--------------------- .nv.compat                --------------------------
	.section	.nv.compat,"",@"SHT_CUDA_COMPAT_INFO"
	.align	4
        /*0000*/ 	.byte	0x02, 0x09, 0x00, 0x00, 0x02, 0x02, 0x01, 0x00, 0x02, 0x05, 0x05, 0x00, 0x03, 0x07, 0x01, 0x01
        /*0010*/ 	.byte	0x02, 0x03, 0x00, 0x00, 0x02, 0x06, 0x01, 0x00, 0x04, 0x0b, 0x08, 0x00, 0x01, 0x00, 0x00, 0x00
        /*0020*/ 	.byte	0x00, 0x00, 0x00, 0x00


//--------------------- .nv.info.mul_strided_double --------------------------
	.section	.nv.info.mul_strided_double,"",@"SHT_CUDA_INFO"
	.sectionflags	@""
	.align	4


	//----- nvinfo : EIATTR_CUDA_API_VERSION
	.align		4
        /*0000*/ 	.byte	0x04, 0x37
        /*0002*/ 	.short	(.L_7 - .L_6)
.L_6:
        /*0004*/ 	.word	0x00000082


	//----- nvinfo : EIATTR_KPARAM_INFO
	.align		4
.L_7:
        /*0008*/ 	.byte	0x04, 0x17
        /*000a*/ 	.short	(.L_9 - .L_8)
.L_8:
        /*000c*/ 	.word	0x00000000
        /*0010*/ 	.short	0x0004
        /*0012*/ 	.short	0x001c
        /*0014*/ 	.byte	0x00, 0xf0, 0x11, 0x00


	//----- nvinfo : EIATTR_KPARAM_INFO
	.align		4
.L_9:
        /*0018*/ 	.byte	0x04, 0x17
        /*001a*/ 	.short	(.L_11 - .L_10)
.L_10:
        /*001c*/ 	.word	0x00000000
        /*0020*/ 	.short	0x0003
        /*0022*/ 	.short	0x0018
        /*0024*/ 	.byte	0x00, 0xf0, 0x11, 0x00


	//----- nvinfo : EIATTR_KPARAM_INFO
	.align		4
.L_11:
        /*0028*/ 	.byte	0x04, 0x17
        /*002a*/ 	.short	(.L_13 - .L_12)
.L_12:
        /*002c*/ 	.word	0x00000000
        /*0030*/ 	.short	0x0002
        /*0032*/ 	.short	0x0010
        /*0034*/ 	.byte	0x00, 0xf5, 0x21, 0x00


	//----- nvinfo : EIATTR_KPARAM_INFO
	.align		4
.L_13:
        /*0038*/ 	.byte	0x04, 0x17
        /*003a*/ 	.short	(.L_15 - .L_14)
.L_14:
        /*003c*/ 	.word	0x00000000
        /*0040*/ 	.short	0x0001
        /*0042*/ 	.short	0x0008
        /*0044*/ 	.byte	0x00, 0xf5, 0x21, 0x00


	//----- nvinfo : EIATTR_KPARAM_INFO
	.align		4
.L_15:
        /*0048*/ 	.byte	0x04, 0x17
        /*004a*/ 	.short	(.L_17 - .L_16)
.L_16:
        /*004c*/ 	.word	0x00000000
        /*0050*/ 	.short	0x0000
        /*0052*/ 	.short	0x0000
        /*0054*/ 	.byte	0x00, 0xf0, 0x11, 0x00


	//----- nvinfo : EIATTR_SPARSE_MMA_MASK
	.align		4
.L_17:
        /*0058*/ 	.byte	0x03, 0x50
        /*005a*/ 	.short	0x0000


	//----- nvinfo : EIATTR_MAXREG_COUNT
	.align		4
        /*005c*/ 	.byte	0x03, 0x1b
        /*005e*/ 	.short	0x00ff


	//----- nvinfo : EIATTR_MERCURY_ISA_VERSION
	.align		4
        /*0060*/ 	.byte	0x03, 0x5f
        /*0062*/ 	.short	0x0101


	//----- nvinfo : EIATTR_VRC_CTA_INIT_COUNT
	.align		4
        /*0064*/ 	.byte	0x02, 0x4a
	.zero		1
	.zero		1


	//----- nvinfo : EIATTR_EXIT_INSTR_OFFSETS
	.align		4
        /*0068*/ 	.byte	0x04, 0x1c
        /*006a*/ 	.short	(.L_19 - .L_18)


	//   ....[0]....
.L_18:
        /*006c*/ 	.word	0x00000280


	//   ....[1]....
        /*0070*/ 	.word	0x00000410


	//   ....[2]....
        /*0074*/ 	.word	0x000004b0


	//----- nvinfo : EIATTR_CRS_STACK_SIZE
	.align		4
.L_19:
        /*0078*/ 	.byte	0x04, 0x1e
        /*007a*/ 	.short	(.L_21 - .L_20)
.L_20:
        /*007c*/ 	.word	0x00000000


	//----- nvinfo : EIATTR_CBANK_PARAM_SIZE
	.align		4
.L_21:
        /*0080*/ 	.byte	0x03, 0x19
        /*0082*/ 	.short	0x0020


	//----- nvinfo : EIATTR_PARAM_CBANK
	.align		4
        /*0084*/ 	.byte	0x04, 0x0a
        /*0086*/ 	.short	(.L_23 - .L_22)
	.align		4
.L_22:
        /*0088*/ 	.word	index@(.nv.constant0.mul_strided_double)
        /*008c*/ 	.short	0x0380
        /*008e*/ 	.short	0x0020


	//----- nvinfo : EIATTR_SW_WAR
	.align		4
.L_23:
        /*0090*/ 	.byte	0x04, 0x36
        /*0092*/ 	.short	(.L_25 - .L_24)
.L_24:
        /*0094*/ 	.word	0x00000008
.L_25:


//--------------------- .nv.callgraph             --------------------------
	.section	.nv.callgraph,"",@"SHT_CUDA_CALLGRAPH"
	.align	4
	.sectionentsize	8
	.align		4
        /*0000*/ 	.word	0x00000000
	.align		4
        /*0004*/ 	.word	0xffffffff
	.align		4
        /*0008*/ 	.word	0x00000000
	.align		4
        /*000c*/ 	.word	0xfffffffe
	.align		4
        /*0010*/ 	.word	0x00000000
	.align		4
        /*0014*/ 	.word	0xfffffffd
	.align		4
        /*0018*/ 	.word	0x00000000
	.align		4
        /*001c*/ 	.word	0xfffffffc


//--------------------- .text.mul_strided_double  --------------------------
	.section	.text.mul_strided_double,"ax",@progbits
	.align	128
        .global         mul_strided_double
        .type           mul_strided_double,@function
        .size           mul_strided_double,(.L_x_3 - mul_strided_double)
        .other          mul_strided_double,@"STO_CUDA_ENTRY STV_DEFAULT"
mul_strided_double:
.text.mul_strided_double:
[----:B------:R-:W-:Y:S01]  /*0000*/  LDC R1, c[0x0][0x37c] ;  /* 0x0000df00ff017b82 */ /* 0x000fe20000000800 */
[----:B------:R-:W0:Y:S01]  /*0010*/  S2R R0, SR_CTAID.X ;  /* 0x0000000000007919 */ /* 0x000e220000002500 */
[----:B------:R-:W0:Y:S01]  /*0020*/  LDCU UR4, c[0x0][0x360] ;  /* 0x00006c00ff0477ac */ /* 0x000e220008000800 */
[----:B------:R-:W-:Y:S01]  /*0030*/  BSSY.RECONVERGENT B0, `(.L_x_0) ;  /* 0x0000023000007945 */ /* 0x000fe20003800200 */
[----:B------:R-:W-:Y:S01]  /*0040*/  PLOP3.LUT P0, PT, PT, PT, PT, 0x8, 0x80 ;  /* 0x000000000080781c */ /* 0x000fe20003f0e170 */
[----:B------:R-:W0:Y:S01]  /*0050*/  S2R R3, SR_TID.X ;  /* 0x0000000000037919 */ /* 0x000e220000002100 */
[----:B------:R-:W1:Y:S01]  /*0060*/  LDCU UR6, c[0x0][0x380] ;  /* 0x00007000ff0677ac */ /* 0x000e620008000800 */
[----:B------:R-:W2:Y:S01]  /*0070*/  S2R R2, SR_CTAID.Y ;  /* 0x0000000000027919 */ /* 0x000ea20000002600 */
[----:B------:R-:W2:Y:S01]  /*0080*/  LDCU UR5, c[0x0][0x364] ;  /* 0x00006c80ff0577ac */ /* 0x000ea20008000800 */
[----:B------:R-:W2:Y:S01]  /*0090*/  S2R R5, SR_TID.Y ;  /* 0x0000000000057919 */ /* 0x000ea20000002200 */
[----:B0-----:R-:W-:-:S05]  /*00a0*/  IMAD R0, R0, UR4, R3 ;  /* 0x0000000400007c24 */ /* 0x001fca000f8e0203 */
[----:B-1----:R-:W-:Y:S01]  /*00b0*/  ISETP.GE.AND P1, PT, R0, UR6, PT ;  /* 0x0000000600007c0c */ /* 0x002fe2000bf26270 */
[----:B--2---:R-:W-:-:S12]  /*00c0*/  IMAD R2, R2, UR5, R5 ;  /* 0x0000000502027c24 */ /* 0x004fd8000f8e0205 */
[----:B------:R-:W-:Y:S05]  /*00d0*/  @P1 BRA `(.L_x_1) ;  /* 0x0000000000601947 */ /* 0x000fea0003800000 */
[----:B------:R-:W0:Y:S01]  /*00e0*/  LDC R9, c[0x0][0x398] ;  /* 0x0000e600ff097b82 */ /* 0x000e220000000800 */
[----:B------:R-:W-:Y:S02]  /*00f0*/  IABS R8, R0 ;  /* 0x0000000000087213 */ /* 0x000fe40000000000 */
[----:B------:R-:W-:Y:S02]  /*0100*/  ISETP.GE.AND P2, PT, R0, RZ, PT ;  /* 0x000000ff0000720c */ /* 0x000fe40003f46270 */
[----:B0-----:R-:W-:-:S04]  /*0110*/  IABS R6, R9 ;  /* 0x0000000900067213 */ /* 0x001fc80000000000 */
[----:B------:R-:W0:Y:S08]  /*0120*/  I2F.RP R3, R6 ;  /* 0x0000000600037306 */ /* 0x000e300000209400 */
[----:B0-----:R-:W0:Y:S02]  /*0130*/  MUFU.RCP R3, R3 ;  /* 0x0000000300037308 */ /* 0x001e240000001000 */
[----:B0-----:R-:W-:-:S06]  /*0140*/  VIADD R4, R3, 0xffffffe ;  /* 0x0ffffffe03047836 */ /* 0x001fcc0000000000 */
[----:B------:R0:W1:Y:S02]  /*0150*/  F2I.FTZ.U32.TRUNC.NTZ R5, R4 ;  /* 0x0000000400057305 */ /* 0x000064000021f000 */
[----:B0-----:R-:W-:Y:S02]  /*0160*/  HFMA2 R4, -RZ, RZ, 0, 0 ;  /* 0x00000000ff047431 */ /* 0x001fe400000001ff */
[----:B-1----:R-:W-:-:S04]  /*0170*/  IMAD.MOV R7, RZ, RZ, -R5 ;  /* 0x000000ffff077224 */ /* 0x002fc800078e0a05 */
[----:B------:R-:W-:-:S04]  /*0180*/  IMAD R7, R7, R6, RZ ;  /* 0x0000000607077224 */ /* 0x000fc800078e02ff */
[----:B------:R-:W-:-:S04]  /*0190*/  IMAD.HI.U32 R5, R5, R7, R4 ;  /* 0x0000000705057227 */ /* 0x000fc800078e0004 */
[----:B------:R-:W-:-:S04]  /*01a0*/  IMAD.MOV.U32 R7, RZ, RZ, R8 ;  /* 0x000000ffff077224 */ /* 0x000fc800078e0008 */
[----:B------:R-:W-:-:S04]  /*01b0*/  IMAD.HI.U32 R5, R5, R7, RZ ;  /* 0x0000000705057227 */ /* 0x000fc800078e00ff */
[----:B------:R-:W-:-:S04]  /*01c0*/  IMAD.MOV R5, RZ, RZ, -R5 ;  /* 0x000000ffff057224 */ /* 0x000fc800078e0a05 */
[----:B------:R-:W-:-:S05]  /*01d0*/  IMAD R3, R6, R5, R7 ;  /* 0x0000000506037224 */ /* 0x000fca00078e0207 */
[----:B------:R-:W-:-:S13]  /*01e0*/  ISETP.GT.U32.AND P0, PT, R6, R3, PT ;  /* 0x000000030600720c */ /* 0x000fda0003f04070 */
[----:B------:R-:W-:Y:S02]  /*01f0*/  @!P0 IADD3 R3, PT, PT, R3, -R6, RZ ;  /* 0x8000000603038210 */ /* 0x000fe40007ffe0ff */
[----:B------:R-:W-:Y:S02]  /*0200*/  ISETP.NE.AND P0, PT, R9, RZ, PT ;  /* 0x000000ff0900720c */ /* 0x000fe40003f05270 */
[----:B------:R-:W-:-:S13]  /*0210*/  ISETP.GT.U32.AND P1, PT, R6, R3, PT ;  /* 0x000000030600720c */ /* 0x000fda0003f24070 */
[----:B------:R-:W-:-:S04]  /*0220*/  @!P1 IMAD.IADD R3, R3, 0x1, -R6 ;  /* 0x0000000103039824 */ /* 0x000fc800078e0a06 */
[----:B------:R-:W-:Y:S01]  /*0230*/  @!P2 IMAD.MOV R3, RZ, RZ, -R3 ;  /* 0x000000ffff03a224 */ /* 0x000fe200078e0a03 */
[----:B------:R-:W-:-:S04]  /*0240*/  @!P0 LOP3.LUT R3, RZ, R9, RZ, 0x33, !PT ;  /* 0x00000009ff038212 */ /* 0x000fc800078e33ff */
[----:B------:R-:W-:-:S13]  /*0250*/  ISETP.EQ.AND P0, PT, R3, RZ, PT ;  /* 0x000000ff0300720c */ /* 0x000fda0003f02270 */
.L_x_1:
[----:B------:R-:W-:Y:S05]  /*0260*/  BSYNC.RECONVERGENT B0 ;  /* 0x0000000000007941 */ /* 0x000fea0003800200 */
.L_x_0:
[----:B------:R-:W-:-:S13]  /*0270*/  ISETP.GE.OR P0, PT, R2, UR6, !P0 ;  /* 0x0000000602007c0c */ /* 0x000fda000c706670 */
[----:B------:R-:W-:Y:S05]  /*0280*/  @P0 EXIT ;  /* 0x000000000000094d */ /* 0x000fea0003800000 */
[----:B------:R-:W0:Y:S01]  /*0290*/  LDC R9, c[0x0][0x39c] ;  /* 0x0000e700ff097b82 */ /* 0x000e220000000800 */
[----:B------:R-:W-:Y:S02]  /*02a0*/  IABS R8, R2 ;  /* 0x0000000200087213 */ /* 0x000fe40000000000 */
[----:B------:R-:W-:Y:S02]  /*02b0*/  ISETP.GE.AND P2, PT, R2, RZ, PT ;  /* 0x000000ff0200720c */ /* 0x000fe40003f46270 */
[----:B0-----:R-:W-:-:S04]  /*02c0*/  IABS R6, R9 ;  /* 0x0000000900067213 */ /* 0x001fc80000000000 */
[----:B------:R-:W0:Y:S08]  /*02d0*/  I2F.RP R3, R6 ;  /* 0x0000000600037306 */ /* 0x000e300000209400 */
[----:B0-----:R-:W0:Y:S02]  /*02e0*/  MUFU.RCP R3, R3 ;  /* 0x0000000300037308 */ /* 0x001e240000001000 */
[----:B0-----:R-:W-:-:S06]  /*02f0*/  IADD3 R4, PT, PT, R3, 0xffffffe, RZ ;  /* 0x0ffffffe03047810 */ /* 0x001fcc0007ffe0ff */
[----:B------:R0:W1:Y:S02]  /*0300*/  F2I.FTZ.U32.TRUNC.NTZ R5, R4 ;  /* 0x0000000400057305 */ /* 0x000064000021f000 */
[----:B0-----:R-:W-:Y:S02]  /*0310*/  IMAD.MOV.U32 R4, RZ, RZ, RZ ;  /* 0x000000ffff047224 */ /* 0x001fe400078e00ff */
[----:B-1----:R-:W-:-:S04]  /*0320*/  IMAD.MOV R7, RZ, RZ, -R5 ;  /* 0x000000ffff077224 */ /* 0x002fc800078e0a05 */
[----:B------:R-:W-:-:S04]  /*0330*/  IMAD R7, R7, R6, RZ ;  /* 0x0000000607077224 */ /* 0x000fc800078e02ff */
[----:B------:R-:W-:Y:S01]  /*0340*/  IMAD.HI.U32 R5, R5, R7, R4 ;  /* 0x0000000705057227 */ /* 0x000fe200078e0004 */
[----:B------:R-:W-:-:S05]  /*0350*/  MOV R7, R8 ;  /* 0x0000000800077202 */ /* 0x000fca0000000f00 */
[----:B------:R-:W-:-:S04]  /*0360*/  IMAD.HI.U32 R5, R5, R7, RZ ;  /* 0x0000000705057227 */ /* 0x000fc800078e00ff */
[----:B------:R-:W-:-:S04]  /*0370*/  IMAD.MOV R5, RZ, RZ, -R5 ;  /* 0x000000ffff057224 */ /* 0x000fc800078e0a05 */
[----:B------:R-:W-:-:S05]  /*0380*/  IMAD R3, R6, R5, R7 ;  /* 0x0000000506037224 */ /* 0x000fca00078e0207 */
[----:B------:R-:W-:-:S13]  /*0390*/  ISETP.GT.U32.AND P0, PT, R6, R3, PT ;  /* 0x000000030600720c */ /* 0x000fda0003f04070 */
[----:B------:R-:W-:Y:S02]  /*03a0*/  @!P0 IADD3 R3, PT, PT, R3, -R6, RZ ;  /* 0x8000000603038210 */ /* 0x000fe40007ffe0ff */
[----:B------:R-:W-:Y:S02]  /*03b0*/  ISETP.NE.AND P0, PT, R9, RZ, PT ;  /* 0x000000ff0900720c */ /* 0x000fe40003f05270 */
[----:B------:R-:W-:-:S13]  /*03c0*/  ISETP.GT.U32.AND P1, PT, R6, R3, PT ;  /* 0x000000030600720c */ /* 0x000fda0003f24070 */
[----:B------:R-:W-:-:S05]  /*03d0*/  @!P1 IMAD.IADD R3, R3, 0x1, -R6 ;  /* 0x0000000103039824 */ /* 0x000fca00078e0a06 */
[----:B------:R-:W-:Y:S02]  /*03e0*/  @!P2 IADD3 R3, PT, PT, -R3, RZ, RZ ;  /* 0x000000ff0303a210 */ /* 0x000fe40007ffe1ff */
[----:B------:R-:W-:-:S04]  /*03f0*/  @!P0 LOP3.LUT R3, RZ, R9, RZ, 0x33, !PT ;  /* 0x00000009ff038212 */ /* 0x000fc800078e33ff */
[----:B------:R-:W-:-:S13]  /*0400*/  ISETP.NE.AND P0, PT, R3, RZ, PT ;  /* 0x000000ff0300720c */ /* 0x000fda0003f05270 */
[----:B------:R-:W-:Y:S05]  /*0410*/  @P0 EXIT ;  /* 0x000000000000094d */ /* 0x000fea0003800000 */
[----:B------:R-:W0:Y:S01]  /*0420*/  LDC.64 R4, c[0x0][0x388] ;  /* 0x0000e200ff047b82 */ /* 0x000e220000000a00 */
[----:B------:R-:W1:Y:S07]  /*0430*/  LDCU.64 UR4, c[0x0][0x358] ;  /* 0x00006b00ff0477ac */ /* 0x000e6e0008000a00 */
[----:B------:R-:W2:Y:S01]  /*0440*/  LDC.64 R6, c[0x0][0x390] ;  /* 0x0000e400ff067b82 */ /* 0x000ea20000000a00 */
[----:B0-----:R-:W-:-:S06]  /*0450*/  IMAD.WIDE R4, R0, 0x8, R4 ;  /* 0x0000000800047825 */ /* 0x001fcc00078e0204 */
[----:B-1----:R-:W3:Y:S01]  /*0460*/  LDG.E.64 R4, desc[UR4][R4.64] ;  /* 0x0000000404047981 */ /* 0x002ee2000c1e1b00 */
[----:B--2---:R-:W-:-:S05]  /*0470*/  IMAD.WIDE.U32 R2, R2, 0x8, R6 ;  /* 0x0000000802027825 */ /* 0x004fca00078e0006 */
[----:B------:R-:W3:Y:S02]  /*0480*/  LDG.E.64 R6, desc[UR4][R2.64] ;  /* 0x0000000402067981 */ /* 0x000ee4000c1e1b00 */
[----:B---3--:R-:W-:-:S07]  /*0490*/  DMUL R6, R4, R6 ;  /* 0x0000000604067228 */ /* 0x008fce0000000000 */
[----:B------:R-:W-:Y:S01]  /*04a0*/  STG.E.64 desc[UR4][R2.64], R6 ;  /* 0x0000000602007986 */ /* 0x000fe2000c101b04 */
[----:B------:R-:W-:Y:S05]  /*04b0*/  EXIT ;  /* 0x000000000000794d */ /* 0x000fea0003800000 */
.L_x_2:
[----:B------:R-:W-:-:S00]  /*04c0*/  BRA `(.L_x_2) ;  /* 0xfffffffc00fc7947 */ /* 0x000fc0000383ffff */
[----:B------:R-:W-:-:S00]  /*04d0*/  NOP ;  /* 0x0000000000007918 */ /* 0x000fc00000000000 */
        /* <DEDUP_REMOVED lines=10> */
.L_x_3:


//--------------------- .nv.shared.reserved.0     --------------------------
	.section	.nv.shared.reserved.0,"aw",@nobits
	.weak		__nv_reservedSMEM_offset_0_alias
	.size		__nv_reservedSMEM_offset_0_alias, 0, 64
	.other		__nv_reservedSMEM_offset_0_alias,@"STO_CUDA_RESERVED_SHARED STV_DEFAULT"
__nv_reservedSMEM_offset_0_alias:
	.zero		0
	.zero		64


//--------------------- .nv.constant0.mul_strided_double --------------------------
	.section	.nv.constant0.mul_strided_double,"a",@progbits
	.sectionflags	@""
	.align	4
.nv.constant0.mul_strided_double:
	.zero		928


//--------------------- SYMBOLS --------------------------

	.type		.nv.reservedSmem.offset0,@object
	.size		.nv.reservedSmem.offset0,0x4
